//
// Generated by NVIDIA NVVM Compiler
//
// Compiler Build ID: CL-36424714
// Cuda compilation tools, release 13.0, V13.0.88
// Based on NVVM 20.0.0
//

.version 9.0
.target sm_100
.address_size 64

	// .globl	_Z15matrixMulKernelPdS_S_i

.visible .entry _Z15matrixMulKernelPdS_S_i(
	.param .u64 .ptr .align 1 _Z15matrixMulKernelPdS_S_i_param_0,
	.param .u64 .ptr .align 1 _Z15matrixMulKernelPdS_S_i_param_1,
	.param .u64 .ptr .align 1 _Z15matrixMulKernelPdS_S_i_param_2,
	.param .u32 _Z15matrixMulKernelPdS_S_i_param_3
)
{
	.reg .pred 	%p<10>;
	.reg .b32 	%r<41>;
	.reg .b64 	%rd<67>;
	.reg .b64 	%fd<67>;

	ld.param.u64 	%rd14, [_Z15matrixMulKernelPdS_S_i_param_0];
	ld.param.u64 	%rd15, [_Z15matrixMulKernelPdS_S_i_param_1];
	ld.param.u32 	%r17, [_Z15matrixMulKernelPdS_S_i_param_3];
	cvta.to.global.u64 	%rd1, %rd15;
	cvta.to.global.u64 	%rd2, %rd14;
	mov.u32 	%r18, %ctaid.y;
	mov.u32 	%r19, %ntid.y;
	mov.u32 	%r20, %tid.y;
	mad.lo.s32 	%r1, %r18, %r19, %r20;
	mov.u32 	%r21, %ctaid.x;
	mov.u32 	%r22, %ntid.x;
	mov.u32 	%r23, %tid.x;
	mad.lo.s32 	%r2, %r21, %r22, %r23;
	max.s32 	%r24, %r1, %r2;
	setp.ge.s32 	%p1, %r24, %r17;
	@%p1 bra 	$L__BB0_13;
	mul.lo.s32 	%r3, %r17, %r1;
	and.b32  	%r4, %r17, 7;
	setp.lt.u32 	%p2, %r17, 8;
	mov.f64 	%fd66, 0d0000000000000000;
	mov.b32 	%r39, 0;
	@%p2 bra 	$L__BB0_4;
	and.b32  	%r26, %r17, 2147483640;
	neg.s32 	%r37, %r26;
	mul.wide.s32 	%rd16, %r17, 8;
	add.s64 	%rd3, %rd1, %rd16;
	mul.wide.s32 	%rd17, %r17, 16;
	add.s64 	%rd4, %rd1, %rd17;
	mul.wide.s32 	%rd18, %r17, 24;
	add.s64 	%rd5, %rd1, %rd18;
	mul.wide.s32 	%rd19, %r17, 32;
	add.s64 	%rd6, %rd1, %rd19;
	mul.wide.s32 	%rd20, %r17, 40;
	add.s64 	%rd7, %rd1, %rd20;
	mul.wide.s32 	%rd21, %r17, 48;
	add.s64 	%rd8, %rd1, %rd21;
	mul.wide.s32 	%rd22, %r17, 56;
	add.s64 	%rd9, %rd1, %rd22;
	mul.wide.u32 	%rd23, %r3, 8;
	add.s64 	%rd24, %rd23, %rd2;
	add.s64 	%rd66, %rd24, 32;
	mov.f64 	%fd66, 0d0000000000000000;
	mov.u32 	%r36, %r2;
$L__BB0_3:
	.pragma "nounroll";
	and.b32  	%r39, %r17, 2147483640;
	mul.wide.s32 	%rd25, %r36, 8;
	add.s64 	%rd26, %rd3, %rd25;
	add.s64 	%rd27, %rd4, %rd25;
	add.s64 	%rd28, %rd5, %rd25;
	add.s64 	%rd29, %rd6, %rd25;
	add.s64 	%rd30, %rd7, %rd25;
	add.s64 	%rd31, %rd8, %rd25;
	add.s64 	%rd32, %rd9, %rd25;
	add.s64 	%rd33, %rd1, %rd25;
	ld.global.f64 	%fd16, [%rd66+-32];
	ld.global.f64 	%fd17, [%rd33];
	fma.rn.f64 	%fd18, %fd16, %fd17, %fd66;
	ld.global.f64 	%fd19, [%rd66+-24];
	ld.global.f64 	%fd20, [%rd26];
	fma.rn.f64 	%fd21, %fd19, %fd20, %fd18;
	ld.global.f64 	%fd22, [%rd66+-16];
	ld.global.f64 	%fd23, [%rd27];
	fma.rn.f64 	%fd24, %fd22, %fd23, %fd21;
	ld.global.f64 	%fd25, [%rd66+-8];
	ld.global.f64 	%fd26, [%rd28];
	fma.rn.f64 	%fd27, %fd25, %fd26, %fd24;
	ld.global.f64 	%fd28, [%rd66];
	ld.global.f64 	%fd29, [%rd29];
	fma.rn.f64 	%fd30, %fd28, %fd29, %fd27;
	ld.global.f64 	%fd31, [%rd66+8];
	ld.global.f64 	%fd32, [%rd30];
	fma.rn.f64 	%fd33, %fd31, %fd32, %fd30;
	ld.global.f64 	%fd34, [%rd66+16];
	ld.global.f64 	%fd35, [%rd31];
	fma.rn.f64 	%fd36, %fd34, %fd35, %fd33;
	ld.global.f64 	%fd37, [%rd66+24];
	ld.global.f64 	%fd38, [%rd32];
	fma.rn.f64 	%fd66, %fd37, %fd38, %fd36;
	add.s32 	%r37, %r37, 8;
	shl.b32 	%r27, %r17, 3;
	add.s32 	%r36, %r36, %r27;
	add.s64 	%rd66, %rd66, 64;
	setp.ne.s32 	%p3, %r37, 0;
	@%p3 bra 	$L__BB0_3;
$L__BB0_4:
	setp.eq.s32 	%p4, %r4, 0;
	@%p4 bra 	$L__BB0_12;
	and.b32  	%r12, %r17, 3;
	setp.lt.u32 	%p5, %r4, 4;
	@%p5 bra 	$L__BB0_7;
	add.s32 	%r28, %r39, %r3;
	mul.wide.u32 	%rd34, %r28, 8;
	add.s64 	%rd35, %rd2, %rd34;
	ld.global.f64 	%fd40, [%rd35];
	mad.lo.s32 	%r29, %r39, %r17, %r2;
	mul.wide.s32 	%rd36, %r29, 8;
	add.s64 	%rd37, %rd1, %rd36;
	ld.global.f64 	%fd41, [%rd37];
	fma.rn.f64 	%fd42, %fd40, %fd41, %fd66;
	cvt.u64.u32 	%rd38, %r3;
	cvt.u64.u32 	%rd39, %r39;
	add.s64 	%rd40, %rd39, %rd38;
	shl.b64 	%rd41, %rd40, 3;
	add.s64 	%rd42, %rd2, %rd41;
	ld.global.f64 	%fd43, [%rd42+8];
	mul.wide.s32 	%rd43, %r17, 8;
	add.s64 	%rd44, %rd37, %rd43;
	ld.global.f64 	%fd44, [%rd44];
	fma.rn.f64 	%fd45, %fd43, %fd44, %fd42;
	ld.global.f64 	%fd46, [%rd42+16];
	add.s64 	%rd45, %rd44, %rd43;
	ld.global.f64 	%fd47, [%rd45];
	fma.rn.f64 	%fd48, %fd46, %fd47, %fd45;
	ld.global.f64 	%fd49, [%rd42+24];
	add.s64 	%rd46, %rd45, %rd43;
	ld.global.f64 	%fd50, [%rd46];
	fma.rn.f64 	%fd66, %fd49, %fd50, %fd48;
	add.s32 	%r39, %r39, 4;
$L__BB0_7:
	setp.eq.s32 	%p6, %r12, 0;
	@%p6 bra 	$L__BB0_12;
	setp.eq.s32 	%p7, %r12, 1;
	@%p7 bra 	$L__BB0_10;
	add.s32 	%r30, %r39, %r3;
	mul.wide.u32 	%rd47, %r30, 8;
	add.s64 	%rd48, %rd2, %rd47;
	ld.global.f64 	%fd52, [%rd48];
	mad.lo.s32 	%r31, %r39, %r17, %r2;
	mul.wide.s32 	%rd49, %r31, 8;
	add.s64 	%rd50, %rd1, %rd49;
	ld.global.f64 	%fd53, [%rd50];
	fma.rn.f64 	%fd54, %fd52, %fd53, %fd66;
	cvt.u64.u32 	%rd51, %r3;
	cvt.u64.u32 	%rd52, %r39;
	add.s64 	%rd53, %rd52, %rd51;
	shl.b64 	%rd54, %rd53, 3;
	add.s64 	%rd55, %rd2, %rd54;
	ld.global.f64 	%fd55, [%rd55+8];
	mul.wide.s32 	%rd56, %r17, 8;
	add.s64 	%rd57, %rd50, %rd56;
	ld.global.f64 	%fd56, [%rd57];
	fma.rn.f64 	%fd66, %fd55, %fd56, %fd54;
	add.s32 	%r39, %r39, 2;
$L__BB0_10:
	and.b32  	%r32, %r17, 1;
	setp.eq.b32 	%p8, %r32, 1;
	not.pred 	%p9, %p8;
	@%p9 bra 	$L__BB0_12;
	add.s32 	%r33, %r39, %r3;
	mul.wide.u32 	%rd58, %r33, 8;
	add.s64 	%rd59, %rd2, %rd58;
	ld.global.f64 	%fd57, [%rd59];
	mad.lo.s32 	%r34, %r39, %r17, %r2;
	mul.wide.s32 	%rd60, %r34, 8;
	add.s64 	%rd61, %rd1, %rd60;
	ld.global.f64 	%fd58, [%rd61];
	fma.rn.f64 	%fd66, %fd57, %fd58, %fd66;
$L__BB0_12:
	ld.param.u64 	%rd65, [_Z15matrixMulKernelPdS_S_i_param_2];
	add.s32 	%r35, %r3, %r2;
	cvta.to.global.u64 	%rd62, %rd65;
	mul.wide.s32 	%rd63, %r35, 8;
	add.s64 	%rd64, %rd62, %rd63;
	st.global.f64 	[%rd64], %fd66;
$L__BB0_13:
	ret;

}


// ===== COMPILED SASS (sm_100) =====

	.target	sm_100

	.elftype	@"ET_EXEC"


//--------------------- .note.nv.tkinfo           --------------------------
	.section	.note.nv.tkinfo,"",@"SHT_NOTE"
	.sectionflags	@"SHF_NOTE_NV_TKINFO"
	.tkinfo
        /*0018*/ 	.word	0x00000002
        /*0030*/ 	.string	""
        /*0030*/ 	.string	"ptxas"
        /*0030*/ 	.string	"Cuda compilation tools, release 13.0, V13.0.88"
        /*0030*/ 	.string	"Build cuda_13.0.r13.0/compiler.36424714_0"
        /*0030*/ 	.string	"-arch sm_100 -m 64 "



//--------------------- .note.nv.cuinfo           --------------------------
	.section	.note.nv.cuinfo,"",@"SHT_NOTE"
	.sectionflags	@"SHF_NOTE_NV_CUINFO"
        /*0018*/ 	.short	0x0002
        /*001a*/ 	.short	0x0064
        /*001c*/ 	.short	0x0082
	.zero		2


//--------------------- .nv.info                  --------------------------
	.section	.nv.info,"",@"SHT_CUDA_INFO"
	.align	4


	//----- nvinfo : EIATTR_REGCOUNT
	.align		4
        /*0000*/ 	.byte	0x04, 0x2f
        /*0002*/ 	.short	(.L_1 - .L_0)
	.align		4
.L_0:
        /*0004*/ 	.word	index@(_Z15matrixMulKernelPdS_S_i)
        /*0008*/ 	.word	0x0000001e


	//----- nvinfo : EIATTR_FRAME_SIZE
	.align		4
.L_1:
        /*000c*/ 	.byte	0x04, 0x11
        /*000e*/ 	.short	(.L_3 - .L_2)
	.align		4
.L_2:
        /*0010*/ 	.word	index@(_Z15matrixMulKernelPdS_S_i)
        /*0014*/ 	.word	0x00000000


	//----- nvinfo : EIATTR_MIN_STACK_SIZE
	.align		4
.L_3:
        /*0018*/ 	.byte	0x04, 0x12
        /*001a*/ 	.short	(.L_5 - .L_4)
	.align		4
.L_4:
        /*001c*/ 	.word	index@(_Z15matrixMulKernelPdS_S_i)
        /*0020*/ 	.word	0x00000000
.L_5:


//--------------------- .nv.compat                --------------------------
	.section	.nv.compat,"",@"SHT_CUDA_COMPAT_INFO"
	.align	4
        /*0000*/ 	.byte	0x02, 0x09, 0x00, 0x00, 0x02, 0x02, 0x01, 0x00, 0x02, 0x05, 0x05, 0x00, 0x03, 0x07, 0x01, 0x01
        /*0010*/ 	.byte	0x02, 0x03, 0x00, 0x00, 0x02, 0x06, 0x01, 0x00, 0x04, 0x0b, 0x08, 0x00, 0x01, 0x00, 0x00, 0x00
        /*0020*/ 	.byte	0x00, 0x00, 0x00, 0x00


//--------------------- .nv.info._Z15matrixMulKernelPdS_S_i --------------------------
	.section	.nv.info._Z15matrixMulKernelPdS_S_i,"",@"SHT_CUDA_INFO"
	.sectionflags	@""
	.align	4


	//----- nvinfo : EIATTR_CUDA_API_VERSION
	.align		4
        /*0000*/ 	.byte	0x04, 0x37
        /*0002*/ 	.short	(.L_7 - .L_6)
.L_6:
        /*0004*/ 	.word	0x00000082


	//----- nvinfo : EIATTR_KPARAM_INFO
	.align		4
.L_7:
        /*0008*/ 	.byte	0x04, 0x17
        /*000a*/ 	.short	(.L_9 - .L_8)
.L_8:
        /*000c*/ 	.word	0x00000000
        /*0010*/ 	.short	0x0003
        /*0012*/ 	.short	0x0018
        /*0014*/ 	.byte	0x00, 0xf0, 0x11, 0x00


	//----- nvinfo : EIATTR_KPARAM_INFO
	.align		4
.L_9:
        /*0018*/ 	.byte	0x04, 0x17
        /*001a*/ 	.short	(.L_11 - .L_10)
.L_10:
        /*001c*/ 	.word	0x00000000
        /*0020*/ 	.short	0x0002
        /*0022*/ 	.short	0x0010
        /*0024*/ 	.byte	0x00, 0xf5, 0x21, 0x00


	//----- nvinfo : EIATTR_KPARAM_INFO
	.align		4
.L_11:
        /*0028*/ 	.byte	0x04, 0x17
        /*002a*/ 	.short	(.L_13 - .L_12)
.L_12:
        /*002c*/ 	.word	0x00000000
        /*0030*/ 	.short	0x0001
        /*0032*/ 	.short	0x0008
        /*0034*/ 	.byte	0x00, 0xf5, 0x21, 0x00


	//----- nvinfo : EIATTR_KPARAM_INFO
	.align		4
.L_13:
        /*0038*/ 	.byte	0x04, 0x17
        /*003a*/ 	.short	(.L_15 - .L_14)
.L_14:
        /*003c*/ 	.word	0x00000000
        /*0040*/ 	.short	0x0000
        /*0042*/ 	.short	0x0000
        /*0044*/ 	.byte	0x00, 0xf5, 0x21, 0x00


	//----- nvinfo : EIATTR_SPARSE_MMA_MASK
	.align		4
.L_15:
        /*0048*/ 	.byte	0x03, 0x50
        /*004a*/ 	.short	0x0000


	//----- nvinfo : EIATTR_MAXREG_COUNT
	.align		4
        /*004c*/ 	.byte	0x03, 0x1b
        /*004e*/ 	.short	0x00ff


	//----- nvinfo : EIATTR_MERCURY_ISA_VERSION
	.align		4
        /*0050*/ 	.byte	0x03, 0x5f
        /*0052*/ 	.short	0x0101


	//----- nvinfo : EIATTR_VRC_CTA_INIT_COUNT
	.align		4
        /*0054*/ 	.byte	0x02, 0x4a
	.zero		1
	.zero		1


	//----- nvinfo : EIATTR_EXIT_INSTR_OFFSETS
	.align		4
        /*0058*/ 	.byte	0x04, 0x1c
        /*005a*/ 	.short	(.L_17 - .L_16)


	//   ....[0]....
.L_16:
        /*005c*/ 	.word	0x000000c0


	//   ....[1]....
        /*0060*/ 	.word	0x00000ad0


	//----- nvinfo : EIATTR_CBANK_PARAM_SIZE
	.align		4
.L_17:
        /*0064*/ 	.byte	0x03, 0x19
        /*0066*/ 	.short	0x001c


	//----- nvinfo : EIATTR_PARAM_CBANK
	.align		4
        /*0068*/ 	.byte	0x04, 0x0a
        /*006a*/ 	.short	(.L_19 - .L_18)
	.align		4
.L_18:
        /*006c*/ 	.word	index@(.nv.constant0._Z15matrixMulKernelPdS_S_i)
        /*0070*/ 	.short	0x0380
        /*0072*/ 	.short	0x001c


	//----- nvinfo : EIATTR_SW_WAR
	.align		4
.L_19:
        /*0074*/ 	.byte	0x04, 0x36
        /*0076*/ 	.short	(.L_21 - .L_20)
.L_20:
        /*0078*/ 	.word	0x00000008
.L_21:


//--------------------- .nv.callgraph             --------------------------
	.section	.nv.callgraph,"",@"SHT_CUDA_CALLGRAPH"
	.align	4
	.sectionentsize	8
	.align		4
        /*0000*/ 	.word	0x00000000
	.align		4
        /*0004*/ 	.word	0xffffffff
	.align		4
        /*0008*/ 	.word	0x00000000
	.align		4
        /*000c*/ 	.word	0xfffffffe
	.align		4
        /*0010*/ 	.word	0x00000000
	.align		4
        /*0014*/ 	.word	0xfffffffd
	.align		4
        /*0018*/ 	.word	0x00000000
	.align		4
        /*001c*/ 	.word	0xfffffffc


//--------------------- .text._Z15matrixMulKernelPdS_S_i --------------------------
	.section	.text._Z15matrixMulKernelPdS_S_i,"ax",@progbits
	.align	128
        .global         _Z15matrixMulKernelPdS_S_i
        .type           _Z15matrixMulKernelPdS_S_i,@function
        .size           _Z15matrixMulKernelPdS_S_i,(.L_x_5 - _Z15matrixMulKernelPdS_S_i)
        .other          _Z15matrixMulKernelPdS_S_i,@"STO_CUDA_ENTRY STV_DEFAULT"
_Z15matrixMulKernelPdS_S_i:
.text._Z15matrixMulKernelPdS_S_i:
[----:B------:R-:W-:Y:S01]  /*0000*/  LDC R1, c[0x0][0x37c] ;  /* 0x0000df00ff017b82 */ /* 0x000fe20000000800 */
[----:B------:R-:W0:Y:S07]  /*0010*/  S2R R0, SR_TID.Y ;  /* 0x0000000000007919 */ /* 0x000e2e0000002200 */
[----:B------:R-:W0:Y:S01]  /*0020*/  S2UR UR4, SR_CTAID.Y ;  /* 0x00000000000479c3 */ /* 0x000e220000002600 */
[----:B------:R-:W1:Y:S01]  /*0030*/  LDCU UR18, c[0x0][0x398] ;  /* 0x00007300ff1277ac */ /* 0x000e620008000800 */
[----:B------:R-:W2:Y:S06]  /*0040*/  S2R R3, SR_TID.X ;  /* 0x0000000000037919 */ /* 0x000eac0000002100 */
[----:B------:R-:W0:Y:S08]  /*0050*/  LDC R21, c[0x0][0x364] ;  /* 0x0000d900ff157b82 */ /* 0x000e300000000800 */
[----:B------:R-:W2:Y:S08]  /*0060*/  S2UR UR5, SR_CTAID.X ;  /* 0x00000000000579c3 */ /* 0x000eb00000002500 */
[----:B------:R-:W2:Y:S01]  /*0070*/  LDC R2, c[0x0][0x360] ;  /* 0x0000d800ff027b82 */ /* 0x000ea20000000800 */
[----:B0-----:R-:W-:-:S02]  /*0080*/  IMAD R21, R21, UR4, R0 ;  /* 0x0000000415157c24 */ /* 0x001fc4000f8e0200 */
[----:B--2---:R-:W-:-:S05]  /*0090*/  IMAD R0, R2, UR5, R3 ;  /* 0x0000000502007c24 */ /* 0x004fca000f8e0203 */
[----:B------:R-:W-:-:S04]  /*00a0*/  VIMNMX R2, PT, PT, R21, R0, !PT ;  /* 0x0000000015027248 */ /* 0x000fc80007fe0100 */
[----:B-1----:R-:W-:-:S13]  /*00b0*/  ISETP.GE.AND P0, PT, R2, UR18, PT ;  /* 0x0000001202007c0c */ /* 0x002fda000bf06270 */
[----:B------:R-:W-:Y:S05]  /*00c0*/  @P0 EXIT ;  /* 0x000000000000094d */ /* 0x000fea0003800000 */
[----:B------:R-:W-:Y:S02]  /*00d0*/  UISETP.GE.U32.AND UP0, UPT, UR18, 0x8, UPT ;  /* 0x000000081200788c */ /* 0x000fe4000bf06070 */
[----:B------:R-:W-:Y:S01]  /*00e0*/  IMAD R21, R21, UR18, RZ ;  /* 0x0000001215157c24 */ /* 0x000fe2000f8e02ff */
[----:B------:R-:W-:Y:S01]  /*00f0*/  CS2R R12, SRZ ;  /* 0x00000000000c7805 */ /* 0x000fe2000001ff00 */
[----:B------:R-:W0:Y:S01]  /*0100*/  LDCU.64 UR16, c[0x0][0x358] ;  /* 0x00006b00ff1077ac */ /* 0x000e220008000a00 */
[----:B------:R-:W-:-:S04]  /*0110*/  UMOV UR4, URZ ;  /* 0x000000ff00047c82 */ /* 0x000fc80008000000 */
[----:B------:R-:W-:Y:S05]  /*0120*/  BRA.U !UP0, `(.L_x_0) ;  /* 0x0000000508147547 */ /* 0x000fea000b800000 */
[----:B------:R-:W1:Y:S01]  /*0130*/  LDCU.128 UR20, c[0x0][0x380] ;  /* 0x00007000ff1477ac */ /* 0x000e620008000c00 */
[----:B------:R-:W-:Y:S01]  /*0140*/  IMAD.MOV.U32 R20, RZ, RZ, R0 ;  /* 0x000000ffff147224 */ /* 0x000fe200078e0000 */
[----:B------:R-:W-:Y:S01]  /*0150*/  CS2R R12, SRZ ;  /* 0x00000000000c7805 */ /* 0x000fe2000001ff00 */
[----:B------:R-:W-:-:S04]  /*0160*/  ULOP3.LUT UR4, UR18, 0x7ffffff8, URZ, 0xc0, !UPT ;  /* 0x7ffffff812047892 */ /* 0x000fc8000f8ec0ff */
[----:B------:R-:W-:Y:S01]  /*0170*/  UIADD3 UR4, UPT, UPT, -UR4, URZ, URZ ;  /* 0x000000ff04047290 */ /* 0x000fe2000fffe1ff */
[----:B-1----:R-:W-:Y:S01]  /*0180*/  MOV R2, UR20 ;  /* 0x0000001400027c02 */ /* 0x002fe20008000f00 */
[----:B------:R-:W-:Y:S01]  /*0190*/  IMAD.U32 R3, RZ, RZ, UR21 ;  /* 0x00000015ff037e24 */ /* 0x000fe2000f8e00ff */
[----:B------:R-:W-:Y:S02]  /*01a0*/  UIMAD.WIDE UR6, UR18, 0x18, UR22 ;  /* 0x00000018120678a5 */ /* 0x000fe4000f8e0216 */
[----:B------:R-:W-:Y:S01]  /*01b0*/  UIMAD.WIDE UR8, UR18, 0x20, UR22 ;  /* 0x00000020120878a5 */ /* 0x000fe2000f8e0216 */
[----:B------:R-:W-:Y:S01]  /*01c0*/  IMAD.WIDE.U32 R2, R21, 0x8, R2 ;  /* 0x0000000815027825 */ /* 0x000fe200078e0002 */
[----:B------:R-:W-:Y:S02]  /*01d0*/  UIMAD.WIDE UR10, UR18, 0x28, UR22 ;  /* 0x00000028120a78a5 */ /* 0x000fe4000f8e0216 */
[----:B------:R-:W-:Y:S01]  /*01e0*/  UIMAD.WIDE UR12, UR18, 0x30, UR22 ;  /* 0x00000030120c78a5 */ /* 0x000fe2000f8e0216 */
[----:B------:R-:W-:Y:S01]  /*01f0*/  IADD3 R8, P0, PT, R2, 0x20, RZ ;  /* 0x0000002002087810 */ /* 0x000fe20007f1e0ff */
[----:B------:R-:W-:-:S03]  /*0200*/  UIMAD.WIDE UR14, UR18, 0x38, UR22 ;  /* 0x00000038120e78a5 */ /* 0x000fc6000f8e0216 */
[----:B------:R-:W-:-:S09]  /*0210*/  IADD3.X R9, PT, PT, RZ, R3, RZ, P0, !PT ;  /* 0x00000003ff097210 */ /* 0x000fd200007fe4ff */
.L_x_1:
[----:B------:R-:W-:Y:S01]  /*0220*/  HFMA2 R23, -RZ, RZ, 0, 4.76837158203125e-07 ;  /* 0x00000008ff177431 */ /* 0x000fe200000001ff */
[----:B------:R-:W-:Y:S01]  /*0230*/  UIMAD.WIDE UR24, UR18, 0x8, UR22 ;  /* 0x00000008121878a5 */ /* 0x000fe2000f8e0216 */
[----:B------:R-:W-:Y:S01]  /*0240*/  IMAD.MOV.U32 R2, RZ, RZ, R8 ;  /* 0x000000ffff027224 */ /* 0x000fe200078e0008 */
[----:B------:R-:W-:Y:S01]  /*0250*/  MOV R3, R9 ;  /* 0x0000000900037202 */ /* 0x000fe20000000f00 */
[----:B------:R-:W-:-:S03]  /*0260*/  UIMAD.WIDE UR20, UR18, 0x10, UR22 ;  /* 0x00000010121478a5 */ /* 0x000fc6000f8e0216 */
[----:B------:R-:W-:Y:S01]  /*0270*/  MOV R19, UR25 ;  /* 0x0000001900137c02 */ /* 0x000fe20008000f00 */
[----:B------:R-:W-:Y:S01]  /*0280*/  IMAD.U32 R18, RZ, RZ, UR24 ;  /* 0x00000018ff127e24 */ /* 0x000fe2000f8e00ff */
[----:B0-----:R-:W2:Y:S01]  /*0290*/  LDG.E.64 R24, desc[UR16][R2.64+-0x20] ;  /* 0xffffe01002187981 */ /* 0x001ea2000c1e1b00 */
[C---:B------:R-:W-:Y:S01]  /*02a0*/  IMAD.WIDE R22, R20.reuse, R23, UR22 ;  /* 0x0000001614167e25 */ /* 0x040fe2000f8e0217 */
[----:B------:R-:W-:Y:S02]  /*02b0*/  MOV R16, UR20 ;  /* 0x0000001400107c02 */ /* 0x000fe40008000f00 */
[----:B------:R-:W3:Y:S01]  /*02c0*/  LDG.E.64 R10, desc[UR16][R2.64+-0x18] ;  /* 0xffffe810020a7981 */ /* 0x000ee2000c1e1b00 */
[----:B------:R-:W-:-:S03]  /*02d0*/  IMAD.WIDE R18, R20, 0x8, R18 ;  /* 0x0000000814127825 */ /* 0x000fc600078e0212 */
[----:B------:R-:W2:Y:S01]  /*02e0*/  LDG.E.64 R22, desc[UR16][R22.64] ;  /* 0x0000001016167981 */ /* 0x000ea2000c1e1b00 */
[----:B------:R-:W-:-:S03]  /*02f0*/  IMAD.U32 R17, RZ, RZ, UR21 ;  /* 0x00000015ff117e24 */ /* 0x000fc6000f8e00ff */
[----:B------:R-:W3:Y:S01]  /*0300*/  LDG.E.64 R18, desc[UR16][R18.64] ;  /* 0x0000001012127981 */ /* 0x000ee2000c1e1b00 */
[----:B------:R-:W-:-:S04]  /*0310*/  IMAD.WIDE R16, R20, 0x8, R16 ;  /* 0x0000000814107825 */ /* 0x000fc800078e0210 */
[----:B------:R-:W-:Y:S01]  /*0320*/  HFMA2 R9, -RZ, RZ, 0, 4.76837158203125e-07 ;  /* 0x00000008ff097431 */ /* 0x000fe200000001ff */
[----:B------:R-:W4:Y:S04]  /*0330*/  LDG.E.64 R14, desc[UR16][R2.64+-0x10] ;  /* 0xfffff010020e7981 */ /* 0x000f28000c1e1b00 */
[----:B------:R-:W4:Y:S01]  /*0340*/  LDG.E.64 R16, desc[UR16][R16.64] ;  /* 0x0000001010107981 */ /* 0x000f22000c1e1b00 */
[----:B------:R-:W-:-:S03]  /*0350*/  IMAD.WIDE R8, R20, R9, UR6 ;  /* 0x0000000614087e25 */ /* 0x000fc6000f8e0209 */
[----:B------:R-:W5:Y:S04]  /*0360*/  LDG.E.64 R6, desc[UR16][R2.64+-0x8] ;  /* 0xfffff81002067981 */ /* 0x000f68000c1e1b00 */
[----:B------:R-:W5:Y:S01]  /*0370*/  LDG.E.64 R8, desc[UR16][R8.64] ;  /* 0x0000001008087981 */ /* 0x000f62000c1e1b00 */
[----:B------:R-:W-:-:S05]  /*0380*/  MOV R5, 0x8 ;  /* 0x0000000800057802 */ /* 0x000fca0000000f00 */
[----:B------:R-:W-:-:S06]  /*0390*/  IMAD.WIDE R4, R20, R5, UR8 ;  /* 0x0000000814047e25 */ /* 0x000fcc000f8e0205 */
[----:B------:R-:W5:Y:S01]  /*03a0*/  LDG.E.64 R4, desc[UR16][R4.64] ;  /* 0x0000001004047981 */ /* 0x000f62000c1e1b00 */
[----:B--2---:R-:W-:Y:S01]  /*03b0*/  DFMA R24, R24, R22, R12 ;  /* 0x000000161818722b */ /* 0x004fe2000000000c */
[----:B------:R-:W-:Y:S02]  /*03c0*/  IMAD.MOV.U32 R23, RZ, RZ, 0x8 ;  /* 0x00000008ff177424 */ /* 0x000fe400078e00ff */
[----:B------:R-:W2:Y:S02]  /*03d0*/  LDG.E.64 R12, desc[UR16][R2.64] ;  /* 0x00000010020c7981 */ /* 0x000ea4000c1e1b00 */
[----:B------:R-:W-:-:S03]  /*03e0*/  IMAD.WIDE R22, R20, R23, UR10 ;  /* 0x0000000a14167e25 */ /* 0x000fc6000f8e0217 */
[----:B---3--:R-:W-:Y:S01]  /*03f0*/  DFMA R18, R10, R18, R24 ;  /* 0x000000120a12722b */ /* 0x008fe20000000018 */
[----:B------:R-:W-:Y:S01]  /*0400*/  MOV R25, 0x8 ;  /* 0x0000000800197802 */ /* 0x000fe20000000f00 */
[----:B------:R-:W3:Y:S04]  /*0410*/  LDG.E.64 R10, desc[UR16][R2.64+0x8] ;  /* 0x00000810020a7981 */ /* 0x000ee8000c1e1b00 */
[----:B------:R-:W3:Y:S01]  /*0420*/  LDG.E.64 R22, desc[UR16][R22.64] ;  /* 0x0000001016167981 */ /* 0x000ee2000c1e1b00 */
[C---:B------:R-:W-:Y:S01]  /*0430*/  IMAD.WIDE R24, R20.reuse, R25, UR12 ;  /* 0x0000000c14187e25 */ /* 0x040fe2000f8e0219 */
[----:B----4-:R-:W-:Y:S01]  /*0440*/  DFMA R16, R14, R16, R18 ;  /* 0x000000100e10722b */ /* 0x010fe20000000012 */
[----:B------:R-:W-:Y:S01]  /*0450*/  MOV R19, 0x8 ;  /* 0x0000000800137802 */ /* 0x000fe20000000f00 */
[----:B------:R-:W4:Y:S04]  /*0460*/  LDG.E.64 R14, desc[UR16][R2.64+0x10] ;  /* 0x00001010020e7981 */ /* 0x000f28000c1e1b00 */
[----:B------:R-:W4:Y:S01]  /*0470*/  LDG.E.64 R24, desc[UR16][R24.64] ;  /* 0x0000001018187981 */ /* 0x000f22000c1e1b00 */
[----:B------:R-:W-:Y:S01]  /*0480*/  IMAD.WIDE R18, R20, R19, UR14 ;  /* 0x0000000e14127e25 */ /* 0x000fe2000f8e0213 */
[----:B-----5:R-:W-:-:S02]  /*0490*/  DFMA R8, R6, R8, R16 ;  /* 0x000000080608722b */ /* 0x020fc40000000010 */
[----:B------:R-:W5:Y:S04]  /*04a0*/  LDG.E.64 R6, desc[UR16][R2.64+0x18] ;  /* 0x0000181002067981 */ /* 0x000f68000c1e1b00 */
[----:B------:R-:W5:Y:S01]  /*04b0*/  LDG.E.64 R18, desc[UR16][R18.64] ;  /* 0x0000001012127981 */ /* 0x000f62000c1e1b00 */
[----:B------:R-:W-:-:S04]  /*04c0*/  UIADD3 UR4, UPT, UPT, UR4, 0x8, URZ ;  /* 0x0000000804047890 */ /* 0x000fc8000fffe0ff */
[----:B------:R-:W-:Y:S01]  /*04d0*/  UISETP.NE.AND UP0, UPT, UR4, URZ, UPT ;  /* 0x000000ff0400728c */ /* 0x000fe2000bf05270 */
[----:B--2---:R-:W-:-:S08]  /*04e0*/  DFMA R4, R12, R4, R8 ;  /* 0x000000040c04722b */ /* 0x004fd00000000008 */
[----:B---3--:R-:W-:-:S08]  /*04f0*/  DFMA R4, R10, R22, R4 ;  /* 0x000000160a04722b */ /* 0x008fd00000000004 */
[----:B----4-:R-:W-:Y:S01]  /*0500*/  DFMA R4, R14, R24, R4 ;  /* 0x000000180e04722b */ /* 0x010fe20000000004 */
[----:B------:R-:W-:-:S07]  /*0510*/  IADD3 R8, P0, PT, R2, 0x40, RZ ;  /* 0x0000004002087810 */ /* 0x000fce0007f1e0ff */
[----:B-----5:R-:W-:Y:S01]  /*0520*/  DFMA R12, R6, R18, R4 ;  /* 0x00000012060c722b */ /* 0x020fe20000000004 */
[----:B------:R-:W-:Y:S01]  /*0530*/  IMAD.U32 R5, RZ, RZ, UR18 ;  /* 0x00000012ff057e24 */ /* 0x000fe2000f8e00ff */
[----:B------:R-:W-:-:S04]  /*0540*/  IADD3.X R9, PT, PT, RZ, R3, RZ, P0, !PT ;  /* 0x00000003ff097210 */ /* 0x000fc800007fe4ff */
[----:B------:R-:W-:Y:S01]  /*0550*/  LEA R20, R5, R20, 0x3 ;  /* 0x0000001405147211 */ /* 0x000fe200078e18ff */
[----:B------:R-:W-:Y:S06]  /*0560*/  BRA.U UP0, `(.L_x_1) ;  /* 0xfffffffd002c7547 */ /* 0x000fec000b83ffff */
[----:B------:R-:W-:-:S12]  /*0570*/  ULOP3.LUT UR4, UR18, 0x7ffffff8, URZ, 0xc0, !UPT ;  /* 0x7ffffff812047892 */ /* 0x000fd8000f8ec0ff */
.L_x_0:
[----:B------:R-:W-:-:S04]  /*0580*/  ULOP3.LUT UR6, UR18, 0x7, URZ, 0xc0, !UPT ;  /* 0x0000000712067892 */ /* 0x000fc8000f8ec0ff */
[----:B------:R-:W-:-:S09]  /*0590*/  UISETP.NE.AND UP0, UPT, UR6, URZ, UPT ;  /* 0x000000ff0600728c */ /* 0x000fd2000bf05270 */
[----:B------:R-:W-:Y:S05]  /*05a0*/  BRA.U !UP0, `(.L_x_2) ;  /* 0x0000000508387547 */ /* 0x000fea000b800000 */
[----:B------:R-:W-:Y:S02]  /*05b0*/  UISETP.GE.U32.AND UP0, UPT, UR6, 0x4, UPT ;  /* 0x000000040600788c */ /* 0x000fe4000bf06070 */
[----:B------:R-:W-:-:S04]  /*05c0*/  ULOP3.LUT UR5, UR18, 0x3, URZ, 0xc0, !UPT ;  /* 0x0000000312057892 */ /* 0x000fc8000f8ec0ff */
[----:B------:R-:W-:-:S03]  /*05d0*/  UISETP.NE.AND UP1, UPT, UR5, URZ, UPT ;  /* 0x000000ff0500728c */ /* 0x000fc6000bf25270 */
[----:B------:R-:W-:Y:S08]  /*05e0*/  BRA.U !UP0, `(.L_x_3) ;  /* 0x00000001087c7547 */ /* 0x000ff0000b800000 */
[----:B------:R-:W1:Y:S01]  /*05f0*/  LDC.64 R10, c[0x0][0x380] ;  /* 0x0000e000ff0a7b82 */ /* 0x000e620000000a00 */
[----:B------:R-:W2:Y:S01]  /*0600*/  LDCU.64 UR6, c[0x0][0x380] ;  /* 0x00007000ff0677ac */ /* 0x000ea20008000a00 */
[----:B------:R-:W-:Y:S01]  /*0610*/  IMAD.U32 R5, RZ, RZ, UR4 ;  /* 0x00000004ff057e24 */ /* 0x000fe2000f8e00ff */
[C---:B------:R-:W-:Y:S01]  /*0620*/  IADD3 R3, PT, PT, R21.reuse, UR4, RZ ;  /* 0x0000000415037c10 */ /* 0x040fe2000fffe0ff */
[----:B------:R-:W-:Y:S01]  /*0630*/  IMAD.U32 R23, RZ, RZ, UR18 ;  /* 0x00000012ff177e24 */ /* 0x000fe2000f8e00ff */
[----:B------:R-:W-:Y:S01]  /*0640*/  IADD3 R2, P0, PT, R21, UR4, RZ ;  /* 0x0000000415027c10 */ /* 0x000fe2000ff1e0ff */
[----:B------:R-:W-:Y:S02]  /*0650*/  IMAD R5, R5, UR18, R0 ;  /* 0x0000001205057c24 */ /* 0x000fe4000f8e0200 */
[----:B------:R-:W3:Y:S01]  /*0660*/  LDC.64 R18, c[0x0][0x388] ;  /* 0x0000e200ff127b82 */ /* 0x000ee20000000a00 */
[----:B------:R-:W-:Y:S01]  /*0670*/  MOV R25, UR18 ;  /* 0x0000001200197c02 */ /* 0x000fe20008000f00 */
[----:B-1----:R-:W-:Y:S01]  /*0680*/  IMAD.WIDE.U32 R10, R3, 0x8, R10 ;  /* 0x00000008030a7825 */ /* 0x002fe200078e000a */
[----:B------:R-:W-:-:S02]  /*0690*/  IADD3.X R3, PT, PT, RZ, RZ, RZ, P0, !PT ;  /* 0x000000ffff037210 */ /* 0x000fc400007fe4ff */
[----:B--2---:R-:W-:-:S03]  /*06a0*/  LEA R16, P0, R2, UR6, 0x3 ;  /* 0x0000000602107c11 */ /* 0x004fc6000f8018ff */
[----:B0-----:R-:W2:Y:S01]  /*06b0*/  LDG.E.64 R10, desc[UR16][R10.64] ;  /* 0x000000100a0a7981 */ /* 0x001ea2000c1e1b00 */
[----:B---3--:R-:W-:Y:S01]  /*06c0*/  IMAD.WIDE R18, R5, 0x8, R18 ;  /* 0x0000000805127825 */ /* 0x008fe200078e0212 */
[----:B------:R-:W-:-:S04]  /*06d0*/  LEA.HI.X R17, R2, UR7, R3, 0x3, P0 ;  /* 0x0000000702117c11 */ /* 0x000fc800080f1c03 */
[----:B------:R-:W2:Y:S01]  /*06e0*/  LDG.E.64 R14, desc[UR16][R18.64] ;  /* 0x00000010120e7981 */ /* 0x000ea2000c1e1b00 */
[----:B------:R-:W-:-:S03]  /*06f0*/  IMAD.WIDE R22, R23, 0x8, R18 ;  /* 0x0000000817167825 */ /* 0x000fc600078e0212 */
[----:B------:R-:W3:Y:S04]  /*0700*/  LDG.E.64 R6, desc[UR16][R16.64+0x8] ;  /* 0x0000081010067981 */ /* 0x000ee8000c1e1b00 */
[----:B------:R-:W3:Y:S01]  /*0710*/  LDG.E.64 R8, desc[UR16][R22.64] ;  /* 0x0000001016087981 */ /* 0x000ee2000c1e1b00 */
[----:B------:R-:W-:Y:S01]  /*0720*/  IMAD.WIDE R24, R25, 0x8, R22 ;  /* 0x0000000819187825 */ /* 0x000fe200078e0216 */
[----:B------:R-:W-:Y:S02]  /*0730*/  MOV R27, UR18 ;  /* 0x00000012001b7c02 */ /* 0x000fe40008000f00 */
[----:B------:R-:W4:Y:S04]  /*0740*/  LDG.E.64 R2, desc[UR16][R16.64+0x10] ;  /* 0x0000101010027981 */ /* 0x000f28000c1e1b00 */
[----:B------:R-:W4:Y:S01]  /*0750*/  LDG.E.64 R4, desc[UR16][R24.64] ;  /* 0x0000001018047981 */ /* 0x000f22000c1e1b00 */
[----:B------:R-:W-:-:S03]  /*0760*/  IMAD.WIDE R26, R27, 0x8, R24 ;  /* 0x000000081b1a7825 */ /* 0x000fc600078e0218 */
[----:B------:R-:W5:Y:S04]  /*0770*/  LDG.E.64 R18, desc[UR16][R16.64+0x18] ;  /* 0x0000181010127981 */ /* 0x000f68000c1e1b00 */
[----:B------:R-:W5:Y:S01]  /*0780*/  LDG.E.64 R26, desc[UR16][R26.64] ;  /* 0x000000101a1a7981 */ /* 0x000f62000c1e1b00 */
[----:B------:R-:W-:Y:S01]  /*0790*/  UIADD3 UR4, UPT, UPT, UR4, 0x4, URZ ;  /* 0x0000000404047890 */ /* 0x000fe2000fffe0ff */
[----:B--2---:R-:W-:-:S08]  /*07a0*/  DFMA R10, R10, R14, R12 ;  /* 0x0000000e0a0a722b */ /* 0x004fd0000000000c */
[----:B---3--:R-:W-:-:S08]  /*07b0*/  DFMA R6, R6, R8, R10 ;  /* 0x000000080606722b */ /* 0x008fd0000000000a */
[----:B----4-:R-:W-:-:S08]  /*07c0*/  DFMA R2, R2, R4, R6 ;  /* 0x000000040202722b */ /* 0x010fd00000000006 */
[----:B-----5:R-:W-:-:S11]  /*07d0*/  DFMA R12, R18, R26, R2 ;  /* 0x0000001a120c722b */ /* 0x020fd60000000002 */
.L_x_3:
[----:B------:R-:W-:Y:S05]  /*07e0*/  BRA.U !UP1, `(.L_x_2) ;  /* 0x0000000109a87547 */ /* 0x000fea000b800000 */
[----:B------:R-:W-:Y:S01]  /*07f0*/  UISETP.NE.AND UP0, UPT, UR5, 0x1, UPT ;  /* 0x000000010500788c */ /* 0x000fe2000bf05270 */
[----:B------:R-:W-:Y:S01]  /*0800*/  IMAD.U32 R9, RZ, RZ, UR4 ;  /* 0x00000004ff097e24 */ /* 0x000fe2000f8e00ff */
[----:B------:R-:W-:Y:S02]  /*0810*/  ULOP3.LUT UR5, UR18, 0x1, URZ, 0xc0, !UPT ;  /* 0x0000000112057892 */ /* 0x000fe4000f8ec0ff */
[----:B------:R-:W-:Y:S02]  /*0820*/  MOV R11, UR18 ;  /* 0x00000012000b7c02 */ /* 0x000fe40008000f00 */
[----:B------:R-:W-:Y:S01]  /*0830*/  PLOP3.LUT P1, PT, PT, PT, UP0, 0x80, 0x8 ;  /* 0x000000000008781c */ /* 0x000fe20003f2f008 */
[----:B------:R-:W-:-:S04]  /*0840*/  UISETP.NE.U32.AND UP1, UPT, UR5, 0x1, UPT ;  /* 0x000000010500788c */ /* 0x000fc8000bf25070 */
[----:B------:R-:W1:Y:S02]  /*0850*/  @UP0 LDCU.128 UR8, c[0x0][0x380] ;  /* 0x00007000ff0807ac */ /* 0x000e640008000c00 */
[----:B------:R-:W-:Y:S01]  /*0860*/  PLOP3.LUT P0, PT, PT, PT, UP1, 0x80, 0x8 ;  /* 0x000000000008781c */ /* 0x000fe20003f0f018 */
[----:B------:R-:W2:Y:S05]  /*0870*/  @UP0 LDCU.64 UR6, c[0x0][0x380] ;  /* 0x00007000ff0607ac */ /* 0x000eaa0008000a00 */
[C---:B------:R-:W-:Y:S01]  /*0880*/  @P1 IADD3 R7, PT, PT, R21.reuse, UR4, RZ ;  /* 0x0000000415071c10 */ /* 0x040fe2000fffe0ff */
[----:B------:R-:W3:Y:S01]  /*0890*/  @!UP1 LDCU.128 UR12, c[0x0][0x380] ;  /* 0x00007000ff0c97ac */ /* 0x000ee20008000c00 */
[----:B------:R-:W-:Y:S01]  /*08a0*/  @P1 IADD3 R6, P2, PT, R21, UR4, RZ ;  /* 0x0000000415061c10 */ /* 0x000fe2000ff5e0ff */
[----:B------:R-:W-:Y:S01]  /*08b0*/  @P1 IMAD R9, R9, UR18, R0 ;  /* 0x0000001209091c24 */ /* 0x000fe2000f8e0200 */
[----:B------:R-:W-:Y:S01]  /*08c0*/  @UP0 UIADD3 UR4, UPT, UPT, UR4, 0x2, URZ ;  /* 0x0000000204040890 */ /* 0x000fe2000fffe0ff */
[----:B-1----:R-:W-:Y:S01]  /*08d0*/  MOV R2, UR8 ;  /* 0x0000000800027c02 */ /* 0x002fe20008000f00 */
[----:B------:R-:W-:Y:S01]  /*08e0*/  IMAD.U32 R3, RZ, RZ, UR9 ;  /* 0x00000009ff037e24 */ /* 0x000fe2000f8e00ff */
[----:B------:R-:W-:-:S02]  /*08f0*/  MOV R4, UR10 ;  /* 0x0000000a00047c02 */ /* 0x000fc40008000f00 */
[----:B------:R-:W-:Y:S01]  /*0900*/  MOV R5, UR11 ;  /* 0x0000000b00057c02 */ /* 0x000fe20008000f00 */
[----:B------:R-:W-:-:S04]  /*0910*/  @P1 IMAD.WIDE.U32 R2, R7, 0x8, R2 ;  /* 0x0000000807021825 */ /* 0x000fc800078e0002 */
[----:B------:R-:W-:Y:S01]  /*0920*/  @P1 IMAD.WIDE R4, R9, 0x8, R4 ;  /* 0x0000000809041825 */ /* 0x000fe200078e0204 */
[----:B------:R-:W-:Y:S01]  /*0930*/  MOV R19, UR4 ;  /* 0x0000000400137c02 */ /* 0x000fe20008000f00 */
[----:B0-----:R-:W4:Y:S02]  /*0940*/  @P1 LDG.E.64 R2, desc[UR16][R2.64] ;  /* 0x0000001002021981 */ /* 0x001f24000c1e1b00 */
[----:B------:R-:W-:Y:S01]  /*0950*/  @P1 IMAD.X R7, RZ, RZ, RZ, P2 ;  /* 0x000000ffff071224 */ /* 0x000fe200010e06ff */
[----:B--2---:R-:W-:-:S04]  /*0960*/  @P1 LEA R8, P2, R6, UR6, 0x3 ;  /* 0x0000000606081c11 */ /* 0x004fc8000f8418ff */
[----:B------:R-:W-:Y:S01]  /*0970*/  @P1 LEA.HI.X R9, R6, UR7, R7, 0x3, P2 ;  /* 0x0000000706091c11 */ /* 0x000fe200090f1c07 */
[----:B------:R-:W-:Y:S02]  /*0980*/  @P1 IMAD.WIDE R6, R11, 0x8, R4 ;  /* 0x000000080b061825 */ /* 0x000fe400078e0204 */
[----:B------:R-:W4:Y:S01]  /*0990*/  @P1 LDG.E.64 R4, desc[UR16][R4.64] ;  /* 0x0000001004041981 */ /* 0x000f22000c1e1b00 */
[----:B---3--:R-:W-:Y:S01]  /*09a0*/  MOV R14, UR12 ;  /* 0x0000000c000e7c02 */ /* 0x008fe20008000f00 */
[----:B------:R-:W-:Y:S01]  /*09b0*/  IMAD.U32 R15, RZ, RZ, UR13 ;  /* 0x0000000dff0f7e24 */ /* 0x000fe2000f8e00ff */
[----:B------:R-:W-:Y:S01]  /*09c0*/  MOV R10, UR14 ;  /* 0x0000000e000a7c02 */ /* 0x000fe20008000f00 */
[----:B------:R-:W-:Y:S01]  /*09d0*/  IMAD.U32 R11, RZ, RZ, UR15 ;  /* 0x0000000fff0b7e24 */ /* 0x000fe2000f8e00ff */
[----:B------:R-:W-:Y:S01]  /*09e0*/  @!P0 IADD3 R17, PT, PT, R21, UR4, RZ ;  /* 0x0000000415118c10 */ /* 0x000fe2000fffe0ff */
[----:B------:R-:W-:Y:S01]  /*09f0*/  @!P0 IMAD R19, R19, UR18, R0 ;  /* 0x0000001213138c24 */ /* 0x000fe2000f8e0200 */
[----:B------:R-:W2:Y:S04]  /*0a00*/  @P1 LDG.E.64 R6, desc[UR16][R6.64] ;  /* 0x0000001006061981 */ /* 0x000ea8000c1e1b00 */
[----:B------:R-:W2:Y:S01]  /*0a10*/  @P1 LDG.E.64 R8, desc[UR16][R8.64+0x8] ;  /* 0x0000081008081981 */ /* 0x000ea2000c1e1b00 */
[----:B------:R-:W-:-:S04]  /*0a20*/  @!P0 IMAD.WIDE.U32 R14, R17, 0x8, R14 ;  /* 0x00000008110e8825 */ /* 0x000fc800078e000e */
[----:B------:R-:W-:Y:S02]  /*0a30*/  @!P0 IMAD.WIDE R10, R19, 0x8, R10 ;  /* 0x00000008130a8825 */ /* 0x000fe400078e020a */
[----:B------:R-:W3:Y:S04]  /*0a40*/  @!P0 LDG.E.64 R14, desc[UR16][R14.64] ;  /* 0x000000100e0e8981 */ /* 0x000ee8000c1e1b00 */
[----:B------:R-:W3:Y:S01]  /*0a50*/  @!P0 LDG.E.64 R10, desc[UR16][R10.64] ;  /* 0x000000100a0a8981 */ /* 0x000ee2000c1e1b00 */
[----:B----4-:R-:W-:-:S08]  /*0a60*/  @P1 DFMA R2, R2, R4, R12 ;  /* 0x000000040202122b */ /* 0x010fd0000000000c */
[----:B--2---:R-:W-:-:S08]  /*0a70*/  @P1 DFMA R12, R8, R6, R2 ;  /* 0x00000006080c122b */ /* 0x004fd00000000002 */
[----:B---3--:R-:W-:-:S11]  /*0a80*/  @!P0 DFMA R12, R14, R10, R12 ;  /* 0x0000000a0e0c822b */ /* 0x008fd6000000000c */
.L_x_2:
[----:B------:R-:W1:Y:S01]  /*0a90*/  LDC.64 R2, c[0x0][0x390] ;  /* 0x0000e400ff027b82 */ /* 0x000e620000000a00 */
[----:B------:R-:W-:-:S05]  /*0aa0*/  IADD3 R21, PT, PT, R0, R21, RZ ;  /* 0x0000001500157210 */ /* 0x000fca0007ffe0ff */
[----:B-1----:R-:W-:-:S05]  /*0ab0*/  IMAD.WIDE R2, R21, 0x8, R2 ;  /* 0x0000000815027825 */ /* 0x002fca00078e0202 */
[----:B0-----:R-:W-:Y:S01]  /*0ac0*/  STG.E.64 desc[UR16][R2.64], R12 ;  /* 0x0000000c02007986 */ /* 0x001fe2000c101b10 */
[----:B------:R-:W-:Y:S05]  /*0ad0*/  EXIT ;  /* 0x000000000000794d */ /* 0x000fea0003800000 */
.L_x_4:
[----:B------:R-:W-:-:S00]  /*0ae0*/  BRA `(.L_x_4) ;  /* 0xfffffffc00fc7947 */ /* 0x000fc0000383ffff */
[----:B------:R-:W-:-:S00]  /*0af0*/  NOP ;  /* 0x0000000000007918 */ /* 0x000fc00000000000 */
        /* <DEDUP_REMOVED lines=8> */
.L_x_5:


//--------------------- .nv.shared.reserved.0     --------------------------
	.section	.nv.shared.reserved.0,"aw",@nobits
	.weak		__nv_reservedSMEM_offset_0_alias
	.size		__nv_reservedSMEM_offset_0_alias, 0, 64
	.other		__nv_reservedSMEM_offset_0_alias,@"STO_CUDA_RESERVED_SHARED STV_DEFAULT"
__nv_reservedSMEM_offset_0_alias:
	.zero		0
	.zero		64


//--------------------- .nv.constant0._Z15matrixMulKernelPdS_S_i --------------------------
	.section	.nv.constant0._Z15matrixMulKernelPdS_S_i,"a",@progbits
	.sectionflags	@""
	.align	4
.nv.constant0._Z15matrixMulKernelPdS_S_i:
	.zero		924


//--------------------- SYMBOLS --------------------------

	.type		.nv.reservedSmem.offset0,@object
	.size		.nv.reservedSmem.offset0,0x4
